	.headerflags	@"EF_CUDA_TEXMODE_UNIFIED EF_CUDA_64BIT_ADDRESS EF_CUDA_ACCELERATORS EF_CUDA_SM90 EF_CUDA_VIRTUAL_SM(EF_CUDA_SM90)"
	.elftype	@"ET_EXEC"


//--------------------- .nv.info                  --------------------------
	.section	.nv.info,"",@"SHT_CUDA_INFO"
	.align	4


	//----- nvinfo : EIATTR_REGCOUNT
	.align		4
        /*0000*/ 	.byte	0x04, 0x2f
        /*0002*/ 	.short	(.L_1 - .L_0)
	.align		4
.L_0:
        /*0004*/ 	.word	index@(triton_poi_fused_convolution_relu_threshold_backward_55)
        /*0008*/ 	.word	0x0000000e


	//----- nvinfo : EIATTR_MIN_STACK_SIZE
	.align		4
.L_1:
        /*000c*/ 	.byte	0x04, 0x12
        /*000e*/ 	.short	(.L_3 - .L_2)
	.align		4
.L_2:
        /*0010*/ 	.word	index@(triton_poi_fused_convolution_relu_threshold_backward_55)
        /*0014*/ 	.word	0x00000000


	//----- nvinfo : EIATTR_FRAME_SIZE
	.align		4
.L_3:
        /*0018*/ 	.byte	0x04, 0x11
        /*001a*/ 	.short	(.L_5 - .L_4)
	.align		4
.L_4:
        /*001c*/ 	.word	index@(triton_poi_fused_convolution_relu_threshold_backward_55)
        /*0020*/ 	.word	0x00000000


	//----- nvinfo : EIATTR_MIN_STACK_SIZE
	.align		4
.L_5:
        /*0024*/ 	.byte	0x04, 0x12
        /*0026*/ 	.short	(.L_7 - .L_6)
	.align		4
.L_6:
        /*0028*/ 	.word	index@(triton_poi_fused_convolution_relu_threshold_backward_55)
        /*002c*/ 	.word	0x00000000
.L_7:


//--------------------- .nv.info.triton_poi_fused_convolution_relu_threshold_backward_55 --------------------------
	.section	.nv.info.triton_poi_fused_convolution_relu_threshold_backward_55,"",@"SHT_CUDA_INFO"
	.sectionflags	@""
	.align	4


	//----- nvinfo : EIATTR_CUDA_API_VERSION
	.align		4
        /*0000*/ 	.byte	0x04, 0x37
        /*0002*/ 	.short	(.L_9 - .L_8)
.L_8:
        /*0004*/ 	.word	0x0000007c


	//----- nvinfo : EIATTR_KPARAM_INFO
	.align		4
.L_9:
        /*0008*/ 	.byte	0x04, 0x17
        /*000a*/ 	.short	(.L_11 - .L_10)
.L_10:
        /*000c*/ 	.word	0x00000000
        /*0010*/ 	.short	0x0003
        /*0012*/ 	.short	0x0018
        /*0014*/ 	.byte	0x00, 0xf0, 0x11, 0x00


	//----- nvinfo : EIATTR_KPARAM_INFO
	.align		4
.L_11:
        /*0018*/ 	.byte	0x04, 0x17
        /*001a*/ 	.short	(.L_13 - .L_12)
.L_12:
        /*001c*/ 	.word	0x00000000
        /*0020*/ 	.short	0x0002
        /*0022*/ 	.short	0x0010
        /*0024*/ 	.byte	0x00, 0xf4, 0x21, 0x00


	//----- nvinfo : EIATTR_KPARAM_INFO
	.align		4
.L_13:
        /*0028*/ 	.byte	0x04, 0x17
        /*002a*/ 	.short	(.L_15 - .L_14)
.L_14:
        /*002c*/ 	.word	0x00000000
        /*0030*/ 	.short	0x0001
        /*0032*/ 	.short	0x0008
        /*0034*/ 	.byte	0x00, 0xf4, 0x21, 0x00


	//----- nvinfo : EIATTR_KPARAM_INFO
	.align		4
.L_15:
        /*0038*/ 	.byte	0x04, 0x17
        /*003a*/ 	.short	(.L_17 - .L_16)
.L_16:
        /*003c*/ 	.word	0x00000000
        /*0040*/ 	.short	0x0000
        /*0042*/ 	.short	0x0000
        /*0044*/ 	.byte	0x00, 0xf4, 0x21, 0x00


	//----- nvinfo : EIATTR_SPARSE_MMA_MASK
	.align		4
.L_17:
        /*0048*/ 	.byte	0x03, 0x50
        /*004a*/ 	.short	0x0000


	//----- nvinfo : EIATTR_MAXREG_COUNT
	.align		4
        /*004c*/ 	.byte	0x03, 0x1b
        /*004e*/ 	.short	0x00ff


	//----- nvinfo : EIATTR_EXIT_INSTR_OFFSETS
	.align		4
        /*0050*/ 	.byte	0x04, 0x1c
        /*0052*/ 	.short	(.L_19 - .L_18)


	//   ....[0]....
.L_18:
        /*0054*/ 	.word	0x00000230


	//   ....[1]....
        /*0058*/ 	.word	0x00000250


	//----- nvinfo : EIATTR_REQNTID
	.align		4
.L_19:
        /*005c*/ 	.byte	0x04, 0x10
        /*005e*/ 	.short	(.L_21 - .L_20)
.L_20:
        /*0060*/ 	.word	0x00000080
        /*0064*/ 	.word	0x00000001
        /*0068*/ 	.word	0x00000001


	//----- nvinfo : EIATTR_CBANK_PARAM_SIZE
	.align		4
.L_21:
        /*006c*/ 	.byte	0x03, 0x19
        /*006e*/ 	.short	0x001c


	//----- nvinfo : EIATTR_PARAM_CBANK
	.align		4
        /*0070*/ 	.byte	0x04, 0x0a
        /*0072*/ 	.short	(.L_23 - .L_22)
	.align		4
.L_22:
        /*0074*/ 	.word	index@(.nv.constant0.triton_poi_fused_convolution_relu_threshold_backward_55)
        /*0078*/ 	.short	0x0210
        /*007a*/ 	.short	0x001c


	//----- nvinfo : EIATTR_SW_WAR
	.align		4
.L_23:
        /*007c*/ 	.byte	0x04, 0x36
        /*007e*/ 	.short	(.L_25 - .L_24)
.L_24:
        /*0080*/ 	.word	0x00000008
.L_25:


//--------------------- .nv.callgraph             --------------------------
	.section	.nv.callgraph,"",@"SHT_CUDA_CALLGRAPH"
	.align	4
	.sectionentsize	8
	.align		4
        /*0000*/ 	.word	0x00000000
	.align		4
        /*0004*/ 	.word	0xffffffff
	.align		4
        /*0008*/ 	.word	0x00000000
	.align		4
        /*000c*/ 	.word	0xfffffffe
	.align		4
        /*0010*/ 	.word	0x00000000
	.align		4
        /*0014*/ 	.word	0xfffffffd
	.align		4
        /*0018*/ 	.word	0x00000000
	.align		4
        /*001c*/ 	.word	0xfffffffc


//--------------------- .text.triton_poi_fused_convolution_relu_threshold_backward_55 --------------------------
	.section	.text.triton_poi_fused_convolution_relu_threshold_backward_55,"ax",@progbits
	.align	128
        .global         triton_poi_fused_convolution_relu_threshold_backward_55
        .type           triton_poi_fused_convolution_relu_threshold_backward_55,@function
        .size           triton_poi_fused_convolution_relu_threshold_backward_55,(.L_x_1 - triton_poi_fused_convolution_relu_threshold_backward_55)
        .other          triton_poi_fused_convolution_relu_threshold_backward_55,@"STO_CUDA_ENTRY STV_DEFAULT"
triton_poi_fused_convolution_relu_threshold_backward_55:
.text.triton_poi_fused_convolution_relu_threshold_backward_55:
[----:B------:R-:W0:Y:S02]  /*0000*/  LDC R1, c[0x0][0x28] ;  /* 0x00000a00ff017b82 */ /* 0x000e240000000800 */
[----:B------:R-:W1:Y:S01]  /*0010*/  S2R R0, SR_TID.X ;  /* 0x0000000000007919 */ /* 0x000e620000002100 */
[----:B------:R-:W2:Y:S01]  /*0020*/  LDC.64 R6, c[0x0][0x218] ;  /* 0x00008600ff067b82 */ /* 0x000ea20000000a00 */
[----:B------:R-:W-:Y:S01]  /*0030*/  IMAD.MOV.U32 R2, RZ, RZ, RZ ;  /* 0x000000ffff027224 */ /* 0x000fe200078e00ff */
[----:B------:R-:W-:Y:S01]  /*0040*/  CS2R R10, SRZ ;  /* 0x00000000000a7805 */ /* 0x000fe2000001ff00 */
[----:B------:R-:W3:Y:S01]  /*0050*/  S2R R3, SR_CTAID.X ;  /* 0x0000000000037919 */ /* 0x000ee20000002500 */
[----:B------:R-:W-:Y:S01]  /*0060*/  ULDC.64 UR4, c[0x0][0x208] ;  /* 0x0000820000047ab9 */ /* 0x000fe20000000a00 */
[----:B------:R-:W-:-:S03]  /*0070*/  ULDC.64 UR6, c[0x0][0x220] ;  /* 0x0000880000067ab9 */ /* 0x000fc60000000a00 */
[----:B------:R-:W4:Y:S01]  /*0080*/  LDC.64 R4, c[0x0][0x210] ;  /* 0x00008400ff047b82 */ /* 0x000f220000000a00 */
[----:B-1----:R-:W-:-:S05]  /*0090*/  IMAD.SHL.U32 R0, R0, 0x2, RZ ;  /* 0x0000000200007824 */ /* 0x002fca00078e00ff */
[----:B------:R-:W-:-:S05]  /*00a0*/  LOP3.LUT R0, R0, 0xfe, RZ, 0xc0, !PT ;  /* 0x000000fe00007812 */ /* 0x000fca00078ec0ff */
[----:B---3--:R-:W-:-:S04]  /*00b0*/  IMAD R3, R3, 0x100, R0 ;  /* 0x0000010003037824 */ /* 0x008fc800078e0200 */
[C---:B------:R-:W-:Y:S01]  /*00c0*/  IMAD.HI R0, R3.reuse, -0x6db6db6d, R2 ;  /* 0x9249249303007827 */ /* 0x040fe200078e0202 */
[----:B------:R-:W-:-:S03]  /*00d0*/  ISETP.GE.AND P0, PT, R3, 0x1c00, PT ;  /* 0x00001c000300780c */ /* 0x000fc60003f06270 */
[----:B----4-:R-:W-:Y:S01]  /*00e0*/  IMAD.WIDE R4, R3, 0x4, R4 ;  /* 0x0000000403047825 */ /* 0x010fe200078e0204 */
[----:B------:R-:W-:-:S04]  /*00f0*/  SHF.R.U32.HI R9, RZ, 0x1f, R0 ;  /* 0x0000001fff097819 */ /* 0x000fc80000011600 */
[----:B------:R-:W-:-:S05]  /*0100*/  LEA.HI.SX32 R9, R0, R9, 0x1a ;  /* 0x0000000900097211 */ /* 0x000fca00078fd2ff */
[----:B------:R-:W-:-:S04]  /*0110*/  IMAD R9, R9, -0x70, R3 ;  /* 0xffffff9009097824 */ /* 0x000fc800078e0203 */
[----:B--2---:R-:W-:Y:S01]  /*0120*/  IMAD.WIDE R6, R9, 0x4, R6 ;  /* 0x0000000409067825 */ /* 0x004fe200078e0206 */
[----:B------:R-:W-:-:S04]  /*0130*/  CS2R R8, SRZ ;  /* 0x0000000000087805 */ /* 0x000fc8000001ff00 */
[----:B------:R-:W2:Y:S04]  /*0140*/  @!P0 LDG.E.EL.64 R10, desc[UR4][R6.64] ;  /* 0x00000004060a8981 */ /* 0x000ea8000c2e1b00 */
[----:B------:R-:W2:Y:S01]  /*0150*/  @!P0 LDG.E.64 R8, desc[UR4][R4.64] ;  /* 0x0000000404088981 */ /* 0x000ea2000c1e1b00 */
[----:B------:R-:W-:-:S04]  /*0160*/  IADD3 R2, P3, R3, UR6, RZ ;  /* 0x0000000603027c10 */ /* 0x000fc8000ff7e0ff */
[----:B------:R-:W-:Y:S02]  /*0170*/  LEA.HI.X.SX32 R3, R3, UR7, 0x1, P3 ;  /* 0x0000000703037c11 */ /* 0x000fe400098f0eff */
[----:B--2---:R-:W-:Y:S01]  /*0180*/  FSETP.GEU.AND P2, PT, R8, -R10, PT ;  /* 0x8000000a0800720b */ /* 0x004fe20003f4e000 */
[----:B------:R-:W-:Y:S01]  /*0190*/  FADD R8, R10, R8 ;  /* 0x000000080a087221 */ /* 0x000fe20000000000 */
[----:B------:R-:W-:Y:S01]  /*01a0*/  FADD R0, R11, R9 ;  /* 0x000000090b007221 */ /* 0x000fe20000000000 */
[----:B------:R-:W-:-:S03]  /*01b0*/  FSETP.GEU.AND P1, PT, R9, -R11, PT ;  /* 0x8000000b0900720b */ /* 0x000fc60003f2e000 */
[----:B------:R-:W-:Y:S02]  /*01c0*/  FSEL R8, R8, RZ, P2 ;  /* 0x000000ff08087208 */ /* 0x000fe40001000000 */
[----:B------:R-:W-:Y:S02]  /*01d0*/  FSEL R0, R0, RZ, P1 ;  /* 0x000000ff00007208 */ /* 0x000fe40000800000 */
[----:B------:R-:W-:Y:S02]  /*01e0*/  FSETP.GTU.AND P2, PT, R8, RZ, PT ;  /* 0x000000ff0800720b */ /* 0x000fe40003f4c000 */
[----:B------:R-:W-:Y:S02]  /*01f0*/  FSETP.GTU.AND P1, PT, R0, RZ, PT ;  /* 0x000000ff0000720b */ /* 0x000fe40003f2c000 */
[----:B------:R-:W-:Y:S02]  /*0200*/  SEL R0, RZ, 0x1, P2 ;  /* 0x00000001ff007807 */ /* 0x000fe40001000000 */
[----:B------:R-:W-:-:S05]  /*0210*/  SEL R5, RZ, 0x100, P1 ;  /* 0x00000100ff057807 */ /* 0x000fca0000800000 */
[----:B------:R-:W-:Y:S01]  /*0220*/  IMAD.IADD R5, R0, 0x1, R5 ;  /* 0x0000000100057824 */ /* 0x000fe200078e0205 */
[----:B------:R-:W-:Y:S06]  /*0230*/  @P0 EXIT ;  /* 0x000000000000094d */ /* 0x000fec0003800000 */
[----:B------:R-:W-:Y:S01]  /*0240*/  STG.E.U16 desc[UR4][R2.64], R5 ;  /* 0x0000000502007986 */ /* 0x000fe2000c101504 */
[----:B------:R-:W-:Y:S05]  /*0250*/  EXIT ;  /* 0x000000000000794d */ /* 0x000fea0003800000 */
.L_x_0:
[----:B------:R-:W-:-:S00]  /*0260*/  BRA `(.L_x_0) ;  /* 0xfffffffc00fc7947 */ /* 0x000fc0000383ffff */
[----:B------:R-:W-:-:S00]  /*0270*/  NOP ;  /* 0x0000000000007918 */ /* 0x000fc00000000000 */
        /* <DEDUP_REMOVED lines=8> */
.L_x_1:


//--------------------- .nv.constant0.triton_poi_fused_convolution_relu_threshold_backward_55 --------------------------
	.section	.nv.constant0.triton_poi_fused_convolution_relu_threshold_backward_55,"a",@progbits
	.sectionflags	@""
	.align	4
.nv.constant0.triton_poi_fused_convolution_relu_threshold_backward_55:
	.zero		556
